//
// Generated by NVIDIA NVVM Compiler
//
// Compiler Build ID: CL-36424714
// Cuda compilation tools, release 13.0, V13.0.88
// Based on NVVM 20.0.0
//

.version 9.0
.target sm_100
.address_size 64

	// .globl	_Z15dijkstra_kernelP5GraphiPi

.visible .entry _Z15dijkstra_kernelP5GraphiPi(
	.param .u64 .ptr .align 1 _Z15dijkstra_kernelP5GraphiPi_param_0,
	.param .u32 _Z15dijkstra_kernelP5GraphiPi_param_1,
	.param .u64 .ptr .align 1 _Z15dijkstra_kernelP5GraphiPi_param_2
)
{
	.reg .pred 	%p<3>;
	.reg .b32 	%r<9>;
	.reg .b64 	%rd<27>;

	ld.param.u64 	%rd4, [_Z15dijkstra_kernelP5GraphiPi_param_0];
	ld.param.u32 	%r3, [_Z15dijkstra_kernelP5GraphiPi_param_1];
	ld.param.u64 	%rd3, [_Z15dijkstra_kernelP5GraphiPi_param_2];
	cvta.to.global.u64 	%rd1, %rd4;
	mov.u32 	%r1, %tid.x;
	ld.global.u64 	%rd5, [%rd1+8];
	cvta.to.global.u64 	%rd6, %rd5;
	mul.wide.s32 	%rd7, %r3, 4;
	add.s64 	%rd8, %rd6, %rd7;
	ld.global.u32 	%r4, [%rd8];
	setp.ge.s32 	%p1, %r1, %r4;
	@%p1 bra 	$L__BB0_3;
	cvta.to.global.u64 	%rd9, %rd3;
	ld.global.u64 	%rd10, [%rd1+16];
	cvta.to.global.u64 	%rd11, %rd10;
	mul.wide.s32 	%rd12, %r3, 8;
	add.s64 	%rd13, %rd11, %rd12;
	ld.global.u64 	%rd14, [%rd13];
	cvta.to.global.u64 	%rd15, %rd14;
	mul.wide.u32 	%rd16, %r1, 4;
	add.s64 	%rd17, %rd15, %rd16;
	ld.global.u32 	%r5, [%rd17];
	mul.wide.s32 	%rd18, %r5, 4;
	add.s64 	%rd2, %rd9, %rd18;
	ld.global.u32 	%r6, [%rd2];
	add.s64 	%rd20, %rd9, %rd7;
	ld.global.u32 	%r7, [%rd20];
	ld.global.u64 	%rd21, [%rd1+24];
	cvta.to.global.u64 	%rd22, %rd21;
	add.s64 	%rd23, %rd22, %rd12;
	ld.global.u64 	%rd24, [%rd23];
	cvta.to.global.u64 	%rd25, %rd24;
	add.s64 	%rd26, %rd25, %rd16;
	ld.global.u32 	%r8, [%rd26];
	add.s32 	%r2, %r8, %r7;
	setp.le.s32 	%p2, %r6, %r2;
	@%p2 bra 	$L__BB0_3;
	st.global.u32 	[%rd2], %r2;
$L__BB0_3:
	ret;

}


// ===== COMPILED SASS (sm_100) =====

	.target	sm_100

	.elftype	@"ET_EXEC"


//--------------------- .note.nv.tkinfo           --------------------------
	.section	.note.nv.tkinfo,"",@"SHT_NOTE"
	.sectionflags	@"SHF_NOTE_NV_TKINFO"
	.tkinfo
        /*0018*/ 	.word	0x00000002
        /*0030*/ 	.string	""
        /*0030*/ 	.string	"ptxas"
        /*0030*/ 	.string	"Cuda compilation tools, release 13.0, V13.0.88"
        /*0030*/ 	.string	"Build cuda_13.0.r13.0/compiler.36424714_0"
        /*0030*/ 	.string	"-arch sm_100 -m 64 "



//--------------------- .note.nv.cuinfo           --------------------------
	.section	.note.nv.cuinfo,"",@"SHT_NOTE"
	.sectionflags	@"SHF_NOTE_NV_CUINFO"
        /*0018*/ 	.short	0x0002
        /*001a*/ 	.short	0x0064
        /*001c*/ 	.short	0x0082
	.zero		2


//--------------------- .nv.info                  --------------------------
	.section	.nv.info,"",@"SHT_CUDA_INFO"
	.align	4


	//----- nvinfo : EIATTR_REGCOUNT
	.align		4
        /*0000*/ 	.byte	0x04, 0x2f
        /*0002*/ 	.short	(.L_1 - .L_0)
	.align		4
.L_0:
        /*0004*/ 	.word	index@(_Z15dijkstra_kernelP5GraphiPi)
        /*0008*/ 	.word	0x00000012


	//----- nvinfo : EIATTR_FRAME_SIZE
	.align		4
.L_1:
        /*000c*/ 	.byte	0x04, 0x11
        /*000e*/ 	.short	(.L_3 - .L_2)
	.align		4
.L_2:
        /*0010*/ 	.word	index@(_Z15dijkstra_kernelP5GraphiPi)
        /*0014*/ 	.word	0x00000000


	//----- nvinfo : EIATTR_MIN_STACK_SIZE
	.align		4
.L_3:
        /*0018*/ 	.byte	0x04, 0x12
        /*001a*/ 	.short	(.L_5 - .L_4)
	.align		4
.L_4:
        /*001c*/ 	.word	index@(_Z15dijkstra_kernelP5GraphiPi)
        /*0020*/ 	.word	0x00000000
.L_5:


//--------------------- .nv.compat                --------------------------
	.section	.nv.compat,"",@"SHT_CUDA_COMPAT_INFO"
	.align	4
        /*0000*/ 	.byte	0x02, 0x09, 0x00, 0x00, 0x02, 0x02, 0x01, 0x00, 0x02, 0x05, 0x05, 0x00, 0x03, 0x07, 0x01, 0x01
        /*0010*/ 	.byte	0x02, 0x03, 0x00, 0x00, 0x02, 0x06, 0x01, 0x00, 0x04, 0x0b, 0x08, 0x00, 0x09, 0x00, 0x00, 0x00
        /*0020*/ 	.byte	0x00, 0x00, 0x00, 0x00


//--------------------- .nv.info._Z15dijkstra_kernelP5GraphiPi --------------------------
	.section	.nv.info._Z15dijkstra_kernelP5GraphiPi,"",@"SHT_CUDA_INFO"
	.sectionflags	@""
	.align	4


	//----- nvinfo : EIATTR_CUDA_API_VERSION
	.align		4
        /*0000*/ 	.byte	0x04, 0x37
        /*0002*/ 	.short	(.L_7 - .L_6)
.L_6:
        /*0004*/ 	.word	0x00000082


	//----- nvinfo : EIATTR_KPARAM_INFO
	.align		4
.L_7:
        /*0008*/ 	.byte	0x04, 0x17
        /*000a*/ 	.short	(.L_9 - .L_8)
.L_8:
        /*000c*/ 	.word	0x00000000
        /*0010*/ 	.short	0x0002
        /*0012*/ 	.short	0x0010
        /*0014*/ 	.byte	0x00, 0xf5, 0x21, 0x00


	//----- nvinfo : EIATTR_KPARAM_INFO
	.align		4
.L_9:
        /*0018*/ 	.byte	0x04, 0x17
        /*001a*/ 	.short	(.L_11 - .L_10)
.L_10:
        /*001c*/ 	.word	0x00000000
        /*0020*/ 	.short	0x0001
        /*0022*/ 	.short	0x0008
        /*0024*/ 	.byte	0x00, 0xf0, 0x11, 0x00


	//----- nvinfo : EIATTR_KPARAM_INFO
	.align		4
.L_11:
        /*0028*/ 	.byte	0x04, 0x17
        /*002a*/ 	.short	(.L_13 - .L_12)
.L_12:
        /*002c*/ 	.word	0x00000000
        /*0030*/ 	.short	0x0000
        /*0032*/ 	.short	0x0000
        /*0034*/ 	.byte	0x00, 0xf5, 0x21, 0x00


	//----- nvinfo : EIATTR_SPARSE_MMA_MASK
	.align		4
.L_13:
        /*0038*/ 	.byte	0x03, 0x50
        /*003a*/ 	.short	0x0000


	//----- nvinfo : EIATTR_MAXREG_COUNT
	.align		4
        /*003c*/ 	.byte	0x03, 0x1b
        /*003e*/ 	.short	0x00ff


	//----- nvinfo : EIATTR_MERCURY_ISA_VERSION
	.align		4
        /*0040*/ 	.byte	0x03, 0x5f
        /*0042*/ 	.short	0x0101


	//----- nvinfo : EIATTR_VRC_CTA_INIT_COUNT
	.align		4
        /*0044*/ 	.byte	0x02, 0x4a
	.zero		1
	.zero		1


	//----- nvinfo : EIATTR_EXIT_INSTR_OFFSETS
	.align		4
        /*0048*/ 	.byte	0x04, 0x1c
        /*004a*/ 	.short	(.L_15 - .L_14)


	//   ....[0]....
.L_14:
        /*004c*/ 	.word	0x00000090


	//   ....[1]....
        /*0050*/ 	.word	0x000001b0


	//   ....[2]....
        /*0054*/ 	.word	0x000001d0


	//----- nvinfo : EIATTR_CBANK_PARAM_SIZE
	.align		4
.L_15:
        /*0058*/ 	.byte	0x03, 0x19
        /*005a*/ 	.short	0x0018


	//----- nvinfo : EIATTR_PARAM_CBANK
	.align		4
        /*005c*/ 	.byte	0x04, 0x0a
        /*005e*/ 	.short	(.L_17 - .L_16)
	.align		4
.L_16:
        /*0060*/ 	.word	index@(.nv.constant0._Z15dijkstra_kernelP5GraphiPi)
        /*0064*/ 	.short	0x0380
        /*0066*/ 	.short	0x0018


	//----- nvinfo : EIATTR_SW_WAR
	.align		4
.L_17:
        /*0068*/ 	.byte	0x04, 0x36
        /*006a*/ 	.short	(.L_19 - .L_18)
.L_18:
        /*006c*/ 	.word	0x00000008
.L_19:


//--------------------- .nv.callgraph             --------------------------
	.section	.nv.callgraph,"",@"SHT_CUDA_CALLGRAPH"
	.align	4
	.sectionentsize	8
	.align		4
        /*0000*/ 	.word	0x00000000
	.align		4
        /*0004*/ 	.word	0xffffffff
	.align		4
        /*0008*/ 	.word	0x00000000
	.align		4
        /*000c*/ 	.word	0xfffffffe
	.align		4
        /*0010*/ 	.word	0x00000000
	.align		4
        /*0014*/ 	.word	0xfffffffd
	.align		4
        /*0018*/ 	.word	0x00000000
	.align		4
        /*001c*/ 	.word	0xfffffffc


//--------------------- .text._Z15dijkstra_kernelP5GraphiPi --------------------------
	.section	.text._Z15dijkstra_kernelP5GraphiPi,"ax",@progbits
	.align	128
        .global         _Z15dijkstra_kernelP5GraphiPi
        .type           _Z15dijkstra_kernelP5GraphiPi,@function
        .size           _Z15dijkstra_kernelP5GraphiPi,(.L_x_1 - _Z15dijkstra_kernelP5GraphiPi)
        .other          _Z15dijkstra_kernelP5GraphiPi,@"STO_CUDA_ENTRY STV_DEFAULT"
_Z15dijkstra_kernelP5GraphiPi:
.text._Z15dijkstra_kernelP5GraphiPi:
[----:B------:R-:W-:Y:S08]  /*0000*/  LDC R1, c[0x0][0x37c] ;  /* 0x0000df00ff017b82 */ /* 0x000ff00000000800 */
[----:B------:R-:W0:Y:S01]  /*0010*/  LDC.64 R14, c[0x0][0x380] ;  /* 0x0000e000ff0e7b82 */ /* 0x000e220000000a00 */
[----:B------:R-:W0:Y:S07]  /*0020*/  LDCU.64 UR4, c[0x0][0x358] ;  /* 0x00006b00ff0477ac */ /* 0x000e2e0008000a00 */
[----:B------:R-:W1:Y:S01]  /*0030*/  LDC R9, c[0x0][0x388] ;  /* 0x0000e200ff097b82 */ /* 0x000e620000000800 */
[----:B0-----:R-:W1:Y:S01]  /*0040*/  LDG.E.64 R2, desc[UR4][R14.64+0x8] ;  /* 0x000008040e027981 */ /* 0x001e62000c1e1b00 */
[----:B------:R-:W0:Y:S01]  /*0050*/  S2R R13, SR_TID.X ;  /* 0x00000000000d7919 */ /* 0x000e220000002100 */
[----:B-1----:R-:W-:-:S06]  /*0060*/  IMAD.WIDE R2, R9, 0x4, R2 ;  /* 0x0000000409027825 */ /* 0x002fcc00078e0202 */
[----:B------:R-:W0:Y:S02]  /*0070*/  LDG.E R2, desc[UR4][R2.64] ;  /* 0x0000000402027981 */ /* 0x000e24000c1e1900 */
[----:B0-----:R-:W-:-:S13]  /*0080*/  ISETP.GE.AND P0, PT, R13, R2, PT ;  /* 0x000000020d00720c */ /* 0x001fda0003f06270 */
[----:B------:R-:W-:Y:S05]  /*0090*/  @P0 EXIT ;  /* 0x000000000000094d */ /* 0x000fea0003800000 */
[----:B------:R-:W2:Y:S01]  /*00a0*/  LDG.E.64 R2, desc[UR4][R14.64+0x10] ;  /* 0x000010040e027981 */ /* 0x000ea2000c1e1b00 */
[----:B------:R-:W0:Y:S03]  /*00b0*/  LDC.64 R6, c[0x0][0x390] ;  /* 0x0000e400ff067b82 */ /* 0x000e260000000a00 */
[----:B------:R-:W3:Y:S01]  /*00c0*/  LDG.E.64 R4, desc[UR4][R14.64+0x18] ;  /* 0x000018040e047981 */ /* 0x000ee2000c1e1b00 */
[----:B--2---:R-:W-:-:S06]  /*00d0*/  IMAD.WIDE R2, R9, 0x8, R2 ;  /* 0x0000000809027825 */ /* 0x004fcc00078e0202 */
[----:B------:R-:W2:Y:S01]  /*00e0*/  LDG.E.64 R2, desc[UR4][R2.64] ;  /* 0x0000000402027981 */ /* 0x000ea2000c1e1b00 */
[----:B---3--:R-:W-:-:S06]  /*00f0*/  IMAD.WIDE R10, R9, 0x8, R4 ;  /* 0x00000008090a7825 */ /* 0x008fcc00078e0204 */
[----:B------:R-:W3:Y:S01]  /*0100*/  LDG.E.64 R10, desc[UR4][R10.64] ;  /* 0x000000040a0a7981 */ /* 0x000ee2000c1e1b00 */
[----:B--2---:R-:W-:-:S06]  /*0110*/  IMAD.WIDE.U32 R4, R13, 0x4, R2 ;  /* 0x000000040d047825 */ /* 0x004fcc00078e0002 */
[----:B------:R-:W2:Y:S01]  /*0120*/  LDG.E R5, desc[UR4][R4.64] ;  /* 0x0000000404057981 */ /* 0x000ea2000c1e1900 */
[----:B0-----:R-:W-:-:S04]  /*0130*/  IMAD.WIDE R8, R9, 0x4, R6 ;  /* 0x0000000409087825 */ /* 0x001fc800078e0206 */
[----:B---3--:R-:W-:Y:S02]  /*0140*/  IMAD.WIDE.U32 R12, R13, 0x4, R10 ;  /* 0x000000040d0c7825 */ /* 0x008fe400078e000a */
[----:B------:R-:W3:Y:S04]  /*0150*/  LDG.E R8, desc[UR4][R8.64] ;  /* 0x0000000408087981 */ /* 0x000ee8000c1e1900 */
[----:B------:R-:W3:Y:S01]  /*0160*/  LDG.E R13, desc[UR4][R12.64] ;  /* 0x000000040c0d7981 */ /* 0x000ee2000c1e1900 */
[----:B--2---:R-:W-:-:S05]  /*0170*/  IMAD.WIDE R6, R5, 0x4, R6 ;  /* 0x0000000405067825 */ /* 0x004fca00078e0206 */
[----:B------:R-:W2:Y:S01]  /*0180*/  LDG.E R0, desc[UR4][R6.64] ;  /* 0x0000000406007981 */ /* 0x000ea2000c1e1900 */
[----:B---3--:R-:W-:-:S04]  /*0190*/  IADD3 R3, PT, PT, R8, R13, RZ ;  /* 0x0000000d08037210 */ /* 0x008fc80007ffe0ff */
[----:B--2---:R-:W-:-:S13]  /*01a0*/  ISETP.GT.AND P0, PT, R0, R3, PT ;  /* 0x000000030000720c */ /* 0x004fda0003f04270 */
[----:B------:R-:W-:Y:S05]  /*01b0*/  @!P0 EXIT ;  /* 0x000000000000894d */ /* 0x000fea0003800000 */
[----:B------:R-:W-:Y:S01]  /*01c0*/  STG.E desc[UR4][R6.64], R3 ;  /* 0x0000000306007986 */ /* 0x000fe2000c101904 */
[----:B------:R-:W-:Y:S05]  /*01d0*/  EXIT ;  /* 0x000000000000794d */ /* 0x000fea0003800000 */
.L_x_0:
[----:B------:R-:W-:-:S00]  /*01e0*/  BRA `(.L_x_0) ;  /* 0xfffffffc00fc7947 */ /* 0x000fc0000383ffff */
[----:B------:R-:W-:-:S00]  /*01f0*/  NOP ;  /* 0x0000000000007918 */ /* 0x000fc00000000000 */
        /* <DEDUP_REMOVED lines=8> */
.L_x_1:


//--------------------- .nv.shared.reserved.0     --------------------------
	.section	.nv.shared.reserved.0,"aw",@nobits
	.weak		__nv_reservedSMEM_offset_0_alias
	.size		__nv_reservedSMEM_offset_0_alias, 0, 64
	.other		__nv_reservedSMEM_offset_0_alias,@"STO_CUDA_RESERVED_SHARED STV_DEFAULT"
__nv_reservedSMEM_offset_0_alias:
	.zero		0
	.zero		64


//--------------------- .nv.constant0._Z15dijkstra_kernelP5GraphiPi --------------------------
	.section	.nv.constant0._Z15dijkstra_kernelP5GraphiPi,"a",@progbits
	.sectionflags	@""
	.align	4
.nv.constant0._Z15dijkstra_kernelP5GraphiPi:
	.zero		920


//--------------------- SYMBOLS --------------------------

	.type		.nv.reservedSmem.offset0,@object
	.size		.nv.reservedSmem.offset0,0x4
